//
// Generated by NVIDIA NVVM Compiler
//
// Compiler Build ID: CL-36424714
// Cuda compilation tools, release 13.0, V13.0.88
// Based on NVVM 20.0.0
//

.version 9.0
.target sm_100
.address_size 64

	// .globl	_Z12filter_naivePiS_S_i
// _ZZ12filter_blockPiS_S_iE3l_n has been demoted

.visible .entry _Z12filter_naivePiS_S_i(
	.param .u64 .ptr .align 1 _Z12filter_naivePiS_S_i_param_0,
	.param .u64 .ptr .align 1 _Z12filter_naivePiS_S_i_param_1,
	.param .u64 .ptr .align 1 _Z12filter_naivePiS_S_i_param_2,
	.param .u32 _Z12filter_naivePiS_S_i_param_3
)
{
	.reg .pred 	%p<3>;
	.reg .b32 	%r<8>;
	.reg .b64 	%rd<11>;

	ld.param.u64 	%rd1, [_Z12filter_naivePiS_S_i_param_0];
	ld.param.u64 	%rd2, [_Z12filter_naivePiS_S_i_param_1];
	ld.param.u64 	%rd3, [_Z12filter_naivePiS_S_i_param_2];
	ld.param.u32 	%r3, [_Z12filter_naivePiS_S_i_param_3];
	mov.u32 	%r4, %ntid.x;
	mov.u32 	%r5, %ctaid.x;
	mov.u32 	%r6, %tid.x;
	mad.lo.s32 	%r1, %r4, %r5, %r6;
	setp.ge.s32 	%p1, %r1, %r3;
	@%p1 bra 	$L__BB0_3;
	cvta.to.global.u64 	%rd4, %rd1;
	mul.wide.s32 	%rd5, %r1, 4;
	add.s64 	%rd6, %rd4, %rd5;
	ld.global.u32 	%r2, [%rd6];
	setp.lt.s32 	%p2, %r2, 1;
	@%p2 bra 	$L__BB0_3;
	cvta.to.global.u64 	%rd7, %rd3;
	atom.global.add.u32 	%r7, [%rd7], 1;
	cvta.to.global.u64 	%rd8, %rd2;
	mul.wide.s32 	%rd9, %r7, 4;
	add.s64 	%rd10, %rd8, %rd9;
	st.global.u32 	[%rd10], %r2;
$L__BB0_3:
	ret;

}
	// .globl	_Z12filter_blockPiS_S_i
.visible .entry _Z12filter_blockPiS_S_i(
	.param .u64 .ptr .align 1 _Z12filter_blockPiS_S_i_param_0,
	.param .u64 .ptr .align 1 _Z12filter_blockPiS_S_i_param_1,
	.param .u64 .ptr .align 1 _Z12filter_blockPiS_S_i_param_2,
	.param .u32 _Z12filter_blockPiS_S_i_param_3
)
{
	.reg .pred 	%p<7>;
	.reg .b32 	%r<26>;
	.reg .b64 	%rd<11>;
	// demoted variable
	.shared .align 4 .u32 _ZZ12filter_blockPiS_S_iE3l_n;
	ld.param.u64 	%rd5, [_Z12filter_blockPiS_S_i_param_0];
	ld.param.u64 	%rd6, [_Z12filter_blockPiS_S_i_param_1];
	ld.param.u64 	%rd7, [_Z12filter_blockPiS_S_i_param_2];
	ld.param.u32 	%r13, [_Z12filter_blockPiS_S_i_param_3];
	mov.u32 	%r1, %tid.x;
	mov.u32 	%r2, %ntid.x;
	mov.u32 	%r14, %ctaid.x;
	mad.lo.s32 	%r23, %r2, %r14, %r1;
	setp.ge.s32 	%p1, %r23, %r13;
	@%p1 bra 	$L__BB1_11;
	mov.u32 	%r16, %nctaid.x;
	mul.lo.s32 	%r4, %r2, %r16;
	cvta.to.global.u64 	%rd1, %rd5;
	cvta.to.global.u64 	%rd2, %rd7;
	cvta.to.global.u64 	%rd3, %rd6;
$L__BB1_2:
	setp.ne.s32 	%p2, %r1, 0;
	@%p2 bra 	$L__BB1_4;
	mov.b32 	%r17, 0;
	st.shared.u32 	[_ZZ12filter_blockPiS_S_iE3l_n], %r17;
$L__BB1_4:
	bar.sync 	0;
	mul.wide.s32 	%rd8, %r23, 4;
	add.s64 	%rd4, %rd1, %rd8;
	ld.global.u32 	%r18, [%rd4];
	setp.lt.s32 	%p3, %r18, 1;
	@%p3 bra 	$L__BB1_6;
	atom.shared.add.u32 	%r24, [_ZZ12filter_blockPiS_S_iE3l_n], 1;
$L__BB1_6:
	setp.ne.s32 	%p4, %r1, 0;
	bar.sync 	0;
	@%p4 bra 	$L__BB1_8;
	ld.shared.u32 	%r19, [_ZZ12filter_blockPiS_S_iE3l_n];
	atom.global.add.u32 	%r20, [%rd2], %r19;
	st.shared.u32 	[_ZZ12filter_blockPiS_S_iE3l_n], %r20;
$L__BB1_8:
	bar.sync 	0;
	ld.global.u32 	%r9, [%rd4];
	setp.lt.s32 	%p5, %r9, 1;
	@%p5 bra 	$L__BB1_10;
	ld.shared.u32 	%r21, [_ZZ12filter_blockPiS_S_iE3l_n];
	add.s32 	%r24, %r21, %r24;
	mul.wide.s32 	%rd9, %r24, 4;
	add.s64 	%rd10, %rd3, %rd9;
	st.global.u32 	[%rd10], %r9;
$L__BB1_10:
	bar.sync 	0;
	add.s32 	%r23, %r23, %r4;
	setp.lt.s32 	%p6, %r23, %r13;
	@%p6 bra 	$L__BB1_2;
$L__BB1_11:
	ret;

}
	// .globl	_Z11filter_warpPiS_S_i
.visible .entry _Z11filter_warpPiS_S_i(
	.param .u64 .ptr .align 1 _Z11filter_warpPiS_S_i_param_0,
	.param .u64 .ptr .align 1 _Z11filter_warpPiS_S_i_param_1,
	.param .u64 .ptr .align 1 _Z11filter_warpPiS_S_i_param_2,
	.param .u32 _Z11filter_warpPiS_S_i_param_3
)
{
	.reg .pred 	%p<5>;
	.reg .b32 	%r<21>;
	.reg .b64 	%rd<11>;

	ld.param.u64 	%rd1, [_Z11filter_warpPiS_S_i_param_0];
	ld.param.u64 	%rd2, [_Z11filter_warpPiS_S_i_param_1];
	ld.param.u64 	%rd3, [_Z11filter_warpPiS_S_i_param_2];
	ld.param.u32 	%r7, [_Z11filter_warpPiS_S_i_param_3];
	mov.u32 	%r8, %ctaid.x;
	mov.u32 	%r9, %ntid.x;
	mov.u32 	%r10, %tid.x;
	mad.lo.s32 	%r1, %r8, %r9, %r10;
	setp.ge.s32 	%p1, %r1, %r7;
	@%p1 bra 	$L__BB2_5;
	cvta.to.global.u64 	%rd4, %rd1;
	mul.wide.s32 	%rd5, %r1, 4;
	add.s64 	%rd6, %rd4, %rd5;
	ld.global.u32 	%r2, [%rd6];
	setp.lt.s32 	%p2, %r2, 1;
	@%p2 bra 	$L__BB2_5;
	// begin inline asm
	activemask.b32 %r11;
	// end inline asm
	// begin inline asm
	mov.u32 %r12, %lanemask_lt;
	// end inline asm
	and.b32  	%r4, %r12, %r11;
	setp.ne.s32 	%p3, %r4, 0;
	@%p3 bra 	$L__BB2_4;
	popc.b32 	%r14, %r11;
	cvta.to.global.u64 	%rd7, %rd3;
	atom.global.add.u32 	%r20, [%rd7], %r14;
$L__BB2_4:
	brev.b32 	%r15, %r11;
	bfind.shiftamt.u32 	%r16, %r15;
	shfl.sync.idx.b32	%r17|%p4, %r20, %r16, 31, %r11;
	popc.b32 	%r18, %r4;
	add.s32 	%r19, %r17, %r18;
	cvta.to.global.u64 	%rd8, %rd2;
	mul.wide.s32 	%rd9, %r19, 4;
	add.s64 	%rd10, %rd8, %rd9;
	st.global.u32 	[%rd10], %r2;
$L__BB2_5:
	ret;

}


// ===== COMPILED SASS (sm_100) =====

	.target	sm_100

	.elftype	@"ET_EXEC"


//--------------------- .note.nv.tkinfo           --------------------------
	.section	.note.nv.tkinfo,"",@"SHT_NOTE"
	.sectionflags	@"SHF_NOTE_NV_TKINFO"
	.tkinfo
        /*0018*/ 	.word	0x00000002
        /*0030*/ 	.string	""
        /*0030*/ 	.string	"ptxas"
        /*0030*/ 	.string	"Cuda compilation tools, release 13.0, V13.0.88"
        /*0030*/ 	.string	"Build cuda_13.0.r13.0/compiler.36424714_0"
        /*0030*/ 	.string	"-arch sm_100 -m 64 "



//--------------------- .note.nv.cuinfo           --------------------------
	.section	.note.nv.cuinfo,"",@"SHT_NOTE"
	.sectionflags	@"SHF_NOTE_NV_CUINFO"
        /*0018*/ 	.short	0x0002
        /*001a*/ 	.short	0x0064
        /*001c*/ 	.short	0x0082
	.zero		2


//--------------------- .nv.info                  --------------------------
	.section	.nv.info,"",@"SHT_CUDA_INFO"
	.align	4


	//----- nvinfo : EIATTR_REGCOUNT
	.align		4
        /*0000*/ 	.byte	0x04, 0x2f
        /*0002*/ 	.short	(.L_1 - .L_0)
	.align		4
.L_0:
        /*0004*/ 	.word	index@(_Z12filter_naivePiS_S_i)
        /*0008*/ 	.word	0x0000000e


	//----- nvinfo : EIATTR_FRAME_SIZE
	.align		4
.L_1:
        /*000c*/ 	.byte	0x04, 0x11
        /*000e*/ 	.short	(.L_3 - .L_2)
	.align		4
.L_2:
        /*0010*/ 	.word	index@(_Z12filter_naivePiS_S_i)
        /*0014*/ 	.word	0x00000000


	//----- nvinfo : EIATTR_REGCOUNT
	.align		4
.L_3:
        /*0018*/ 	.byte	0x04, 0x2f
        /*001a*/ 	.short	(.L_5 - .L_4)
	.align		4
.L_4:
        /*001c*/ 	.word	index@(_Z12filter_blockPiS_S_i)
        /*0020*/ 	.word	0x00000010


	//----- nvinfo : EIATTR_FRAME_SIZE
	.align		4
.L_5:
        /*0024*/ 	.byte	0x04, 0x11
        /*0026*/ 	.short	(.L_7 - .L_6)
	.align		4
.L_6:
        /*0028*/ 	.word	index@(_Z12filter_blockPiS_S_i)
        /*002c*/ 	.word	0x00000000


	//----- nvinfo : EIATTR_REGCOUNT
	.align		4
.L_7:
        /*0030*/ 	.byte	0x04, 0x2f
        /*0032*/ 	.short	(.L_9 - .L_8)
	.align		4
.L_8:
        /*0034*/ 	.word	index@(_Z11filter_warpPiS_S_i)
        /*0038*/ 	.word	0x0000000f


	//----- nvinfo : EIATTR_FRAME_SIZE
	.align		4
.L_9:
        /*003c*/ 	.byte	0x04, 0x11
        /*003e*/ 	.short	(.L_11 - .L_10)
	.align		4
.L_10:
        /*0040*/ 	.word	index@(_Z11filter_warpPiS_S_i)
        /*0044*/ 	.word	0x00000000


	//----- nvinfo : EIATTR_MIN_STACK_SIZE
	.align		4
.L_11:
        /*0048*/ 	.byte	0x04, 0x12
        /*004a*/ 	.short	(.L_13 - .L_12)
	.align		4
.L_12:
        /*004c*/ 	.word	index@(_Z11filter_warpPiS_S_i)
        /*0050*/ 	.word	0x00000000


	//----- nvinfo : EIATTR_MIN_STACK_SIZE
	.align		4
.L_13:
        /*0054*/ 	.byte	0x04, 0x12
        /*0056*/ 	.short	(.L_15 - .L_14)
	.align		4
.L_14:
        /*0058*/ 	.word	index@(_Z12filter_blockPiS_S_i)
        /*005c*/ 	.word	0x00000000


	//----- nvinfo : EIATTR_MIN_STACK_SIZE
	.align		4
.L_15:
        /*0060*/ 	.byte	0x04, 0x12
        /*0062*/ 	.short	(.L_17 - .L_16)
	.align		4
.L_16:
        /*0064*/ 	.word	index@(_Z12filter_naivePiS_S_i)
        /*0068*/ 	.word	0x00000000
.L_17:


//--------------------- .nv.compat                --------------------------
	.section	.nv.compat,"",@"SHT_CUDA_COMPAT_INFO"
	.align	4
        /*0000*/ 	.byte	0x02, 0x09, 0x00, 0x00, 0x02, 0x02, 0x01, 0x00, 0x02, 0x05, 0x05, 0x00, 0x03, 0x07, 0x01, 0x01
        /*0010*/ 	.byte	0x02, 0x03, 0x00, 0x00, 0x02, 0x06, 0x01, 0x00, 0x04, 0x0b, 0x08, 0x00, 0x09, 0x00, 0x00, 0x00
        /*0020*/ 	.byte	0x00, 0x00, 0x00, 0x00


//--------------------- .nv.info._Z11filter_warpPiS_S_i --------------------------
	.section	.nv.info._Z11filter_warpPiS_S_i,"",@"SHT_CUDA_INFO"
	.sectionflags	@""
	.align	4


	//----- nvinfo : EIATTR_CUDA_API_VERSION
	.align		4
        /*0000*/ 	.byte	0x04, 0x37
        /*0002*/ 	.short	(.L_19 - .L_18)
.L_18:
        /*0004*/ 	.word	0x00000082


	//----- nvinfo : EIATTR_KPARAM_INFO
	.align		4
.L_19:
        /*0008*/ 	.byte	0x04, 0x17
        /*000a*/ 	.short	(.L_21 - .L_20)
.L_20:
        /*000c*/ 	.word	0x00000000
        /*0010*/ 	.short	0x0003
        /*0012*/ 	.short	0x0018
        /*0014*/ 	.byte	0x00, 0xf0, 0x11, 0x00


	//----- nvinfo : EIATTR_KPARAM_INFO
	.align		4
.L_21:
        /*0018*/ 	.byte	0x04, 0x17
        /*001a*/ 	.short	(.L_23 - .L_22)
.L_22:
        /*001c*/ 	.word	0x00000000
        /*0020*/ 	.short	0x0002
        /*0022*/ 	.short	0x0010
        /*0024*/ 	.byte	0x00, 0xf5, 0x21, 0x00


	//----- nvinfo : EIATTR_KPARAM_INFO
	.align		4
.L_23:
        /*0028*/ 	.byte	0x04, 0x17
        /*002a*/ 	.short	(.L_25 - .L_24)
.L_24:
        /*002c*/ 	.word	0x00000000
        /*0030*/ 	.short	0x0001
        /*0032*/ 	.short	0x0008
        /*0034*/ 	.byte	0x00, 0xf5, 0x21, 0x00


	//----- nvinfo : EIATTR_KPARAM_INFO
	.align		4
.L_25:
        /*0038*/ 	.byte	0x04, 0x17
        /*003a*/ 	.short	(.L_27 - .L_26)
.L_26:
        /*003c*/ 	.word	0x00000000
        /*0040*/ 	.short	0x0000
        /*0042*/ 	.short	0x0000
        /*0044*/ 	.byte	0x00, 0xf5, 0x21, 0x00


	//----- nvinfo : EIATTR_SPARSE_MMA_MASK
	.align		4
.L_27:
        /*0048*/ 	.byte	0x03, 0x50
        /*004a*/ 	.short	0x0000


	//----- nvinfo : EIATTR_MAXREG_COUNT
	.align		4
        /*004c*/ 	.byte	0x03, 0x1b
        /*004e*/ 	.short	0x00ff


	//----- nvinfo : EIATTR_MERCURY_ISA_VERSION
	.align		4
        /*0050*/ 	.byte	0x03, 0x5f
        /*0052*/ 	.short	0x0101


	//----- nvinfo : EIATTR_INT_WARP_WIDE_INSTR_OFFSETS
	.align		4
        /*0054*/ 	.byte	0x04, 0x31
        /*0056*/ 	.short	(.L_29 - .L_28)


	//   ....[0]....
.L_28:
        /*0058*/ 	.word	0x00000160


	//   ....[1]....
        /*005c*/ 	.word	0x00000200


	//----- nvinfo : EIATTR_COOP_GROUP_MASK_REGIDS
	.align		4
.L_29:
        /*0060*/ 	.byte	0x04, 0x29
        /*0062*/ 	.short	(.L_31 - .L_30)


	//   ....[0]....
.L_30:
        /*0064*/ 	.word	0x05000000


	//----- nvinfo : EIATTR_COOP_GROUP_INSTR_OFFSETS
	.align		4
.L_31:
        /*0068*/ 	.byte	0x04, 0x28
        /*006a*/ 	.short	(.L_33 - .L_32)


	//   ....[0]....
.L_32:
        /*006c*/ 	.word	0x00000230


	//----- nvinfo : EIATTR_VRC_CTA_INIT_COUNT
	.align		4
.L_33:
        /*0070*/ 	.byte	0x02, 0x4a
	.zero		1
	.zero		1


	//----- nvinfo : EIATTR_EXIT_INSTR_OFFSETS
	.align		4
        /*0074*/ 	.byte	0x04, 0x1c
        /*0076*/ 	.short	(.L_35 - .L_34)


	//   ....[0]....
.L_34:
        /*0078*/ 	.word	0x00000070


	//   ....[1]....
        /*007c*/ 	.word	0x000000d0


	//   ....[2]....
        /*0080*/ 	.word	0x00000290


	//----- nvinfo : EIATTR_CRS_STACK_SIZE
	.align		4
.L_35:
        /*0084*/ 	.byte	0x04, 0x1e
        /*0086*/ 	.short	(.L_37 - .L_36)
.L_36:
        /*0088*/ 	.word	0x00000000


	//----- nvinfo : EIATTR_CBANK_PARAM_SIZE
	.align		4
.L_37:
        /*008c*/ 	.byte	0x03, 0x19
        /*008e*/ 	.short	0x001c


	//----- nvinfo : EIATTR_PARAM_CBANK
	.align		4
        /*0090*/ 	.byte	0x04, 0x0a
        /*0092*/ 	.short	(.L_39 - .L_38)
	.align		4
.L_38:
        /*0094*/ 	.word	index@(.nv.constant0._Z11filter_warpPiS_S_i)
        /*0098*/ 	.short	0x0380
        /*009a*/ 	.short	0x001c


	//----- nvinfo : EIATTR_SW_WAR
	.align		4
.L_39:
        /*009c*/ 	.byte	0x04, 0x36
        /*009e*/ 	.short	(.L_41 - .L_40)
.L_40:
        /*00a0*/ 	.word	0x00000008
.L_41:


//--------------------- .nv.info._Z12filter_blockPiS_S_i --------------------------
	.section	.nv.info._Z12filter_blockPiS_S_i,"",@"SHT_CUDA_INFO"
	.sectionflags	@""
	.align	4


	//----- nvinfo : EIATTR_CUDA_API_VERSION
	.align		4
        /*0000*/ 	.byte	0x04, 0x37
        /*0002*/ 	.short	(.L_43 - .L_42)
.L_42:
        /*0004*/ 	.word	0x00000082


	//----- nvinfo : EIATTR_KPARAM_INFO
	.align		4
.L_43:
        /*0008*/ 	.byte	0x04, 0x17
        /*000a*/ 	.short	(.L_45 - .L_44)
.L_44:
        /*000c*/ 	.word	0x00000000
        /*0010*/ 	.short	0x0003
        /*0012*/ 	.short	0x0018
        /*0014*/ 	.byte	0x00, 0xf0, 0x11, 0x00


	//----- nvinfo : EIATTR_KPARAM_INFO
	.align		4
.L_45:
        /*0018*/ 	.byte	0x04, 0x17
        /*001a*/ 	.short	(.L_47 - .L_46)
.L_46:
        /*001c*/ 	.word	0x00000000
        /*0020*/ 	.short	0x0002
        /*0022*/ 	.short	0x0010
        /*0024*/ 	.byte	0x00, 0xf5, 0x21, 0x00


	//----- nvinfo : EIATTR_KPARAM_INFO
	.align		4
.L_47:
        /*0028*/ 	.byte	0x04, 0x17
        /*002a*/ 	.short	(.L_49 - .L_48)
.L_48:
        /*002c*/ 	.word	0x00000000
        /*0030*/ 	.short	0x0001
        /*0032*/ 	.short	0x0008
        /*0034*/ 	.byte	0x00, 0xf5, 0x21, 0x00


	//----- nvinfo : EIATTR_KPARAM_INFO
	.align		4
.L_49:
        /*0038*/ 	.byte	0x04, 0x17
        /*003a*/ 	.short	(.L_51 - .L_50)
.L_50:
        /*003c*/ 	.word	0x00000000
        /*0040*/ 	.short	0x0000
        /*0042*/ 	.short	0x0000
        /*0044*/ 	.byte	0x00, 0xf5, 0x21, 0x00


	//----- nvinfo : EIATTR_SPARSE_MMA_MASK
	.align		4
.L_51:
        /*0048*/ 	.byte	0x03, 0x50
        /*004a*/ 	.short	0x0000


	//----- nvinfo : EIATTR_MAXREG_COUNT
	.align		4
        /*004c*/ 	.byte	0x03, 0x1b
        /*004e*/ 	.short	0x00ff


	//----- nvinfo : EIATTR_NUM_BARRIERS
	.align		4
        /*0050*/ 	.byte	0x02, 0x4c
        /*0052*/ 	.byte	0x01
	.zero		1


	//----- nvinfo : EIATTR_MERCURY_ISA_VERSION
	.align		4
        /*0054*/ 	.byte	0x03, 0x5f
        /*0056*/ 	.short	0x0101


	//----- nvinfo : EIATTR_INT_WARP_WIDE_INSTR_OFFSETS
	.align		4
        /*0058*/ 	.byte	0x04, 0x31
        /*005a*/ 	.short	(.L_53 - .L_52)


	//   ....[0]....
.L_52:
        /*005c*/ 	.word	0x000001b0


	//   ....[1]....
        /*0060*/ 	.word	0x00000250


	//----- nvinfo : EIATTR_VRC_CTA_INIT_COUNT
	.align		4
.L_53:
        /*0064*/ 	.byte	0x02, 0x4a
	.zero		1
	.zero		1


	//----- nvinfo : EIATTR_EXIT_INSTR_OFFSETS
	.align		4
        /*0068*/ 	.byte	0x04, 0x1c
        /*006a*/ 	.short	(.L_55 - .L_54)


	//   ....[0]....
.L_54:
        /*006c*/ 	.word	0x00000070


	//   ....[1]....
        /*0070*/ 	.word	0x00000430


	//----- nvinfo : EIATTR_CRS_STACK_SIZE
	.align		4
.L_55:
        /*0074*/ 	.byte	0x04, 0x1e
        /*0076*/ 	.short	(.L_57 - .L_56)
.L_56:
        /*0078*/ 	.word	0x00000000


	//----- nvinfo : EIATTR_CBANK_PARAM_SIZE
	.align		4
.L_57:
        /*007c*/ 	.byte	0x03, 0x19
        /*007e*/ 	.short	0x001c


	//----- nvinfo : EIATTR_PARAM_CBANK
	.align		4
        /*0080*/ 	.byte	0x04, 0x0a
        /*0082*/ 	.short	(.L_59 - .L_58)
	.align		4
.L_58:
        /*0084*/ 	.word	index@(.nv.constant0._Z12filter_blockPiS_S_i)
        /*0088*/ 	.short	0x0380
        /*008a*/ 	.short	0x001c


	//----- nvinfo : EIATTR_SW_WAR
	.align		4
.L_59:
        /*008c*/ 	.byte	0x04, 0x36
        /*008e*/ 	.short	(.L_61 - .L_60)
.L_60:
        /*0090*/ 	.word	0x00000008
.L_61:


//--------------------- .nv.info._Z12filter_naivePiS_S_i --------------------------
	.section	.nv.info._Z12filter_naivePiS_S_i,"",@"SHT_CUDA_INFO"
	.sectionflags	@""
	.align	4


	//----- nvinfo : EIATTR_CUDA_API_VERSION
	.align		4
        /*0000*/ 	.byte	0x04, 0x37
        /*0002*/ 	.short	(.L_63 - .L_62)
.L_62:
        /*0004*/ 	.word	0x00000082


	//----- nvinfo : EIATTR_KPARAM_INFO
	.align		4
.L_63:
        /*0008*/ 	.byte	0x04, 0x17
        /*000a*/ 	.short	(.L_65 - .L_64)
.L_64:
        /*000c*/ 	.word	0x00000000
        /*0010*/ 	.short	0x0003
        /*0012*/ 	.short	0x0018
        /*0014*/ 	.byte	0x00, 0xf0, 0x11, 0x00


	//----- nvinfo : EIATTR_KPARAM_INFO
	.align		4
.L_65:
        /*0018*/ 	.byte	0x04, 0x17
        /*001a*/ 	.short	(.L_67 - .L_66)
.L_66:
        /*001c*/ 	.word	0x00000000
        /*0020*/ 	.short	0x0002
        /*0022*/ 	.short	0x0010
        /*0024*/ 	.byte	0x00, 0xf5, 0x21, 0x00


	//----- nvinfo : EIATTR_KPARAM_INFO
	.align		4
.L_67:
        /*0028*/ 	.byte	0x04, 0x17
        /*002a*/ 	.short	(.L_69 - .L_68)
.L_68:
        /*002c*/ 	.word	0x00000000
        /*0030*/ 	.short	0x0001
        /*0032*/ 	.short	0x0008
        /*0034*/ 	.byte	0x00, 0xf5, 0x21, 0x00


	//----- nvinfo : EIATTR_KPARAM_INFO
	.align		4
.L_69:
        /*0038*/ 	.byte	0x04, 0x17
        /*003a*/ 	.short	(.L_71 - .L_70)
.L_70:
        /*003c*/ 	.word	0x00000000
        /*0040*/ 	.short	0x0000
        /*0042*/ 	.short	0x0000
        /*0044*/ 	.byte	0x00, 0xf5, 0x21, 0x00


	//----- nvinfo : EIATTR_SPARSE_MMA_MASK
	.align		4
.L_71:
        /*0048*/ 	.byte	0x03, 0x50
        /*004a*/ 	.short	0x0000


	//----- nvinfo : EIATTR_MAXREG_COUNT
	.align		4
        /*004c*/ 	.byte	0x03, 0x1b
        /*004e*/ 	.short	0x00ff


	//----- nvinfo : EIATTR_MERCURY_ISA_VERSION
	.align		4
        /*0050*/ 	.byte	0x03, 0x5f
        /*0052*/ 	.short	0x0101


	//----- nvinfo : EIATTR_INT_WARP_WIDE_INSTR_OFFSETS
	.align		4
        /*0054*/ 	.byte	0x04, 0x31
        /*0056*/ 	.short	(.L_73 - .L_72)


	//   ....[0]....
.L_72:
        /*0058*/ 	.word	0x000000f0


	//   ....[1]....
        /*005c*/ 	.word	0x00000190


	//----- nvinfo : EIATTR_VRC_CTA_INIT_COUNT
	.align		4
.L_73:
        /*0060*/ 	.byte	0x02, 0x4a
	.zero		1
	.zero		1


	//----- nvinfo : EIATTR_EXIT_INSTR_OFFSETS
	.align		4
        /*0064*/ 	.byte	0x04, 0x1c
        /*0066*/ 	.short	(.L_75 - .L_74)


	//   ....[0]....
.L_74:
        /*0068*/ 	.word	0x00000070


	//   ....[1]....
        /*006c*/ 	.word	0x000000d0


	//   ....[2]....
        /*0070*/ 	.word	0x000001d0


	//----- nvinfo : EIATTR_CBANK_PARAM_SIZE
	.align		4
.L_75:
        /*0074*/ 	.byte	0x03, 0x19
        /*0076*/ 	.short	0x001c


	//----- nvinfo : EIATTR_PARAM_CBANK
	.align		4
        /*0078*/ 	.byte	0x04, 0x0a
        /*007a*/ 	.short	(.L_77 - .L_76)
	.align		4
.L_76:
        /*007c*/ 	.word	index@(.nv.constant0._Z12filter_naivePiS_S_i)
        /*0080*/ 	.short	0x0380
        /*0082*/ 	.short	0x001c


	//----- nvinfo : EIATTR_SW_WAR
	.align		4
.L_77:
        /*0084*/ 	.byte	0x04, 0x36
        /*0086*/ 	.short	(.L_79 - .L_78)
.L_78:
        /*0088*/ 	.word	0x00000008
.L_79:


//--------------------- .nv.callgraph             --------------------------
	.section	.nv.callgraph,"",@"SHT_CUDA_CALLGRAPH"
	.align	4
	.sectionentsize	8
	.align		4
        /*0000*/ 	.word	0x00000000
	.align		4
        /*0004*/ 	.word	0xffffffff
	.align		4
        /*0008*/ 	.word	0x00000000
	.align		4
        /*000c*/ 	.word	0xfffffffe
	.align		4
        /*0010*/ 	.word	0x00000000
	.align		4
        /*0014*/ 	.word	0xfffffffd
	.align		4
        /*0018*/ 	.word	0x00000000
	.align		4
        /*001c*/ 	.word	0xfffffffc


//--------------------- .text._Z11filter_warpPiS_S_i --------------------------
	.section	.text._Z11filter_warpPiS_S_i,"ax",@progbits
	.align	128
        .global         _Z11filter_warpPiS_S_i
        .type           _Z11filter_warpPiS_S_i,@function
        .size           _Z11filter_warpPiS_S_i,(.L_x_10 - _Z11filter_warpPiS_S_i)
        .other          _Z11filter_warpPiS_S_i,@"STO_CUDA_ENTRY STV_DEFAULT"
_Z11filter_warpPiS_S_i:
.text._Z11filter_warpPiS_S_i:
[----:B------:R-:W-:Y:S01]  /*0000*/  LDC R1, c[0x0][0x37c] ;  /* 0x0000df00ff017b82 */ /* 0x000fe20000000800 */
[----:B------:R-:W0:Y:S07]  /*0010*/  S2R R0, SR_TID.X ;  /* 0x0000000000007919 */ /* 0x000e2e0000002100 */
[----:B------:R-:W0:Y:S01]  /*0020*/  S2UR UR4, SR_CTAID.X ;  /* 0x00000000000479c3 */ /* 0x000e220000002500 */
[----:B------:R-:W1:Y:S07]  /*0030*/  LDCU UR5, c[0x0][0x398] ;  /* 0x00007300ff0577ac */ /* 0x000e6e0008000800 */
[----:B------:R-:W0:Y:S02]  /*0040*/  LDC R5, c[0x0][0x360] ;  /* 0x0000d800ff057b82 */ /* 0x000e240000000800 */
[----:B0-----:R-:W-:-:S05]  /*0050*/  IMAD R5, R5, UR4, R0 ;  /* 0x0000000405057c24 */ /* 0x001fca000f8e0200 */
[----:B-1----:R-:W-:-:S13]  /*0060*/  ISETP.GE.AND P0, PT, R5, UR5, PT ;  /* 0x0000000505007c0c */ /* 0x002fda000bf06270 */
[----:B------:R-:W-:Y:S05]  /*0070*/  @P0 EXIT ;  /* 0x000000000000094d */ /* 0x000fea0003800000 */
[----:B------:R-:W0:Y:S01]  /*0080*/  LDC.64 R2, c[0x0][0x380] ;  /* 0x0000e000ff027b82 */ /* 0x000e220000000a00 */
[----:B------:R-:W1:Y:S01]  /*0090*/  LDCU.64 UR4, c[0x0][0x358] ;  /* 0x00006b00ff0477ac */ /* 0x000e620008000a00 */
[----:B0-----:R-:W-:-:S05]  /*00a0*/  IMAD.WIDE R2, R5, 0x4, R2 ;  /* 0x0000000405027825 */ /* 0x001fca00078e0202 */
[----:B-1----:R-:W2:Y:S02]  /*00b0*/  LDG.E R5, desc[UR4][R2.64] ;  /* 0x0000000402057981 */ /* 0x002ea4000c1e1900 */
[----:B--2---:R-:W-:-:S13]  /*00c0*/  ISETP.GE.AND P0, PT, R5, 0x1, PT ;  /* 0x000000010500780c */ /* 0x004fda0003f06270 */
[----:B------:R-:W-:Y:S05]  /*00d0*/  @!P0 EXIT ;  /* 0x000000000000894d */ /* 0x000fea0003800000 */
[----:B------:R-:W0:Y:S01]  /*00e0*/  S2R R7, SR_LTMASK ;  /* 0x0000000000077919 */ /* 0x000e220000003900 */
[----:B------:R-:W-:Y:S01]  /*00f0*/  VOTE.ANY R0, PT, PT ;  /* 0x0000000000007806 */ /* 0x000fe200038e0100 */
[----:B------:R-:W-:Y:S03]  /*0100*/  BSSY.RECONVERGENT B0, `(.L_x_0) ;  /* 0x0000012000007945 */ /* 0x000fe60003800200 */
[----:B------:R-:W1:Y:S08]  /*0110*/  BREV R2, R0 ;  /* 0x0000000000027301 */ /* 0x000e700000000000 */
[----:B-1----:R1:W2:Y:S01]  /*0120*/  FLO.U32.SH R8, R2 ;  /* 0x0000000200087300 */ /* 0x0022a200000e0400 */
[----:B0-----:R-:W-:-:S13]  /*0130*/  LOP3.LUT P0, R4, R7, RZ, R0, 0xa0, !PT ;  /* 0x000000ff07047212 */ /* 0x001fda000780a000 */
[----:B-12---:R-:W-:Y:S05]  /*0140*/  @P0 BRA `(.L_x_1) ;  /* 0x0000000000340947 */ /* 0x006fea0003800000 */
[----:B------:R-:W0:Y:S01]  /*0150*/  S2R R9, SR_LANEID ;  /* 0x0000000000097919 */ /* 0x000e220000000000 */
[----:B------:R-:W-:Y:S01]  /*0160*/  VOTEU.ANY UR6, UPT, PT ;  /* 0x0000000000067886 */ /* 0x000fe200038e0100 */
[----:B------:R-:W1:Y:S01]  /*0170*/  LDC.64 R2, c[0x0][0x390] ;  /* 0x0000e400ff027b82 */ /* 0x000e620000000a00 */
[----:B------:R-:W0:Y:S01]  /*0180*/  FLO.U32 R10, UR6 ;  /* 0x00000006000a7d00 */ /* 0x000e2200080e0000 */
[----:B------:R-:W-:-:S07]  /*0190*/  UPOPC UR7, UR6 ;  /* 0x00000006000772bf */ /* 0x000fce0008000000 */
[----:B------:R-:W2:Y:S01]  /*01a0*/  POPC R6, R0 ;  /* 0x0000000000067309 */ /* 0x000ea20000000000 */
[----:B0-----:R-:W-:Y:S01]  /*01b0*/  ISETP.EQ.U32.AND P0, PT, R10, R9, PT ;  /* 0x000000090a00720c */ /* 0x001fe20003f02070 */
[----:B--2---:R-:W-:-:S12]  /*01c0*/  IMAD R9, R6, UR7, RZ ;  /* 0x0000000706097c24 */ /* 0x004fd8000f8e02ff */
[----:B-1----:R-:W2:Y:S01]  /*01d0*/  @P0 ATOMG.E.ADD.STRONG.GPU PT, R3, desc[UR4][R2.64], R9 ;  /* 0x80000009020309a8 */ /* 0x002ea200081ef104 */
[----:B------:R-:W-:-:S04]  /*01e0*/  LOP3.LUT R12, R7, UR6, RZ, 0xc0, !PT ;  /* 0x00000006070c7c12 */ /* 0x000fc8000f8ec0ff */
[----:B------:R-:W0:Y:S01]  /*01f0*/  POPC R7, R12 ;  /* 0x0000000c00077309 */ /* 0x000e220000000000 */
[----:B--2---:R-:W0:Y:S02]  /*0200*/  SHFL.IDX PT, R11, R3, R10, 0x1f ;  /* 0x00001f0a030b7589 */ /* 0x004e2400000e0000 */
[----:B0-----:R-:W-:-:S07]  /*0210*/  IMAD R7, R6, R7, R11 ;  /* 0x0000000706077224 */ /* 0x001fce00078e020b */
.L_x_1:
[----:B------:R-:W-:Y:S05]  /*0220*/  BSYNC.RECONVERGENT B0 ;  /* 0x0000000000007941 */ /* 0x000fea0003800200 */
.L_x_0:
[----:B------:R-:W0:Y:S01]  /*0230*/  SHFL.IDX PT, R7, R7, R8, 0x1f ;  /* 0x00001f0807077589 */ /* 0x000e2200000e0000 */
[----:B------:R-:W1:Y:S01]  /*0240*/  LDC.64 R2, c[0x0][0x388] ;  /* 0x0000e200ff027b82 */ /* 0x000e620000000a00 */
[----:B------:R-:W0:Y:S02]  /*0250*/  POPC R4, R4 ;  /* 0x0000000400047309 */ /* 0x000e240000000000 */
[----:B0-----:R-:W-:-:S05]  /*0260*/  IADD3 R9, PT, PT, R7, R4, RZ ;  /* 0x0000000407097210 */ /* 0x001fca0007ffe0ff */
[----:B-1----:R-:W-:-:S05]  /*0270*/  IMAD.WIDE R2, R9, 0x4, R2 ;  /* 0x0000000409027825 */ /* 0x002fca00078e0202 */
[----:B------:R-:W-:Y:S01]  /*0280*/  STG.E desc[UR4][R2.64], R5 ;  /* 0x0000000502007986 */ /* 0x000fe2000c101904 */
[----:B------:R-:W-:Y:S05]  /*0290*/  EXIT ;  /* 0x000000000000794d */ /* 0x000fea0003800000 */
.L_x_2:
[----:B------:R-:W-:-:S00]  /*02a0*/  BRA `(.L_x_2) ;  /* 0xfffffffc00fc7947 */ /* 0x000fc0000383ffff */
[----:B------:R-:W-:-:S00]  /*02b0*/  NOP ;  /* 0x0000000000007918 */ /* 0x000fc00000000000 */
        /* <DEDUP_REMOVED lines=12> */
.L_x_10:


//--------------------- .text._Z12filter_blockPiS_S_i --------------------------
	.section	.text._Z12filter_blockPiS_S_i,"ax",@progbits
	.align	128
        .global         _Z12filter_blockPiS_S_i
        .type           _Z12filter_blockPiS_S_i,@function
        .size           _Z12filter_blockPiS_S_i,(.L_x_11 - _Z12filter_blockPiS_S_i)
        .other          _Z12filter_blockPiS_S_i,@"STO_CUDA_ENTRY STV_DEFAULT"
_Z12filter_blockPiS_S_i:
.text._Z12filter_blockPiS_S_i:
[----:B------:R-:W-:Y:S01]  /*0000*/  LDC R1, c[0x0][0x37c] ;  /* 0x0000df00ff017b82 */ /* 0x000fe20000000800 */
[----:B------:R-:W0:Y:S01]  /*0010*/  S2R R0, SR_TID.X ;  /* 0x0000000000007919 */ /* 0x000e220000002100 */
[----:B------:R-:W0:Y:S01]  /*0020*/  LDCU UR4, c[0x0][0x360] ;  /* 0x00006c00ff0477ac */ /* 0x000e220008000800 */
[----:B------:R-:W0:Y:S01]  /*0030*/  S2R R7, SR_CTAID.X ;  /* 0x0000000000077919 */ /* 0x000e220000002500 */
[----:B------:R-:W1:Y:S01]  /*0040*/  LDCU UR5, c[0x0][0x398] ;  /* 0x00007300ff0577ac */ /* 0x000e620008000800 */
[----:B0-----:R-:W-:-:S05]  /*0050*/  IMAD R7, R7, UR4, R0 ;  /* 0x0000000407077c24 */ /* 0x001fca000f8e0200 */
[----:B-1----:R-:W-:-:S13]  /*0060*/  ISETP.GE.AND P0, PT, R7, UR5, PT ;  /* 0x0000000507007c0c */ /* 0x002fda000bf06270 */
[----:B------:R-:W-:Y:S05]  /*0070*/  @P0 EXIT ;  /* 0x000000000000094d */ /* 0x000fea0003800000 */
[----:B------:R-:W0:Y:S01]  /*0080*/  LDC.64 R2, c[0x0][0x380] ;  /* 0x0000e000ff027b82 */ /* 0x000e220000000a00 */
[----:B------:R-:W1:Y:S01]  /*0090*/  LDCU UR5, c[0x0][0x370] ;  /* 0x00006e00ff0577ac */ /* 0x000e620008000800 */
[----:B------:R-:W-:Y:S01]  /*00a0*/  ISETP.NE.AND P0, PT, R0, RZ, PT ;  /* 0x000000ff0000720c */ /* 0x000fe20003f05270 */
[----:B------:R-:W2:Y:S01]  /*00b0*/  LDCU.64 UR8, c[0x0][0x358] ;  /* 0x00006b00ff0877ac */ /* 0x000ea20008000a00 */
[----:B------:R-:W3:Y:S01]  /*00c0*/  LDCU UR10, c[0x0][0x398] ;  /* 0x00007300ff0a77ac */ /* 0x000ee20008000800 */
[----:B-1----:R-:W-:-:S12]  /*00d0*/  UIMAD UR4, UR4, UR5, URZ ;  /* 0x00000005040472a4 */ /* 0x002fd8000f8e02ff */
.L_x_7:
[----:B------:R-:W1:Y:S01]  /*00e0*/  @!P0 S2R R9, SR_CgaCtaId ;  /* 0x0000000000098919 */ /* 0x000e620000008800 */
[----:B------:R-:W-:Y:S01]  /*00f0*/  @!P0 MOV R6, 0x400 ;  /* 0x0000040000068802 */ /* 0x000fe20000000f00 */
[----:B------:R-:W-:Y:S05]  /*0100*/  WARPSYNC.ALL ;  /* 0x0000000000007948 */ /* 0x000fea0003800000 */
[----:B0-----:R-:W-:Y:S01]  /*0110*/  IMAD.WIDE R4, R7, 0x4, R2 ;  /* 0x0000000407047825 */ /* 0x001fe200078e0202 */
[----:B-1----:R-:W-:-:S05]  /*0120*/  @!P0 LEA R6, R9, R6, 0x18 ;  /* 0x0000000609068211 */ /* 0x002fca00078ec0ff */
[----:B------:R0:W-:Y:S01]  /*0130*/  @!P0 STS [R6], RZ ;  /* 0x000000ff06008388 */ /* 0x0001e20000000800 */
[----:B------:R-:W-:Y:S06]  /*0140*/  BAR.SYNC.DEFER_BLOCKING 0x0 ;  /* 0x0000000000007b1d */ /* 0x000fec0000010000 */
[----:B--2---:R-:W2:Y:S01]  /*0150*/  LDG.E R8, desc[UR8][R4.64] ;  /* 0x0000000804087981 */ /* 0x004ea2000c1e1900 */
[----:B------:R-:W-:Y:S01]  /*0160*/  BSSY.RECONVERGENT B0, `(.L_x_3) ;  /* 0x0000011000007945 */ /* 0x000fe20003800200 */
[----:B--2---:R-:W-:-:S13]  /*0170*/  ISETP.GE.AND P0, PT, R8, 0x1, PT ;  /* 0x000000010800780c */ /* 0x004fda0003f06270 */
[----:B0-----:R-:W-:Y:S05]  /*0180*/  @!P0 BRA `(.L_x_4) ;  /* 0x0000000000388947 */ /* 0x001fea0003800000 */
[----:B------:R-:W0:Y:S01]  /*0190*/  S2R R9, SR_LANEID ;  /* 0x0000000000097919 */ /* 0x000e220000000000 */
[----:B------:R-:W1:Y:S01]  /*01a0*/  S2UR UR6, SR_CgaCtaId ;  /* 0x00000000000679c3 */ /* 0x000e620000008800 */
[----:B------:R-:W-:Y:S01]  /*01b0*/  VOTEU.ANY UR7, UPT, PT ;  /* 0x0000000000077886 */ /* 0x000fe200038e0100 */
[----:B------:R-:W-:Y:S01]  /*01c0*/  UMOV UR5, 0x400 ;  /* 0x0000040000057882 */ /* 0x000fe20000000000 */
[----:B------:R-:W0:Y:S01]  /*01d0*/  FLO.U32 R8, UR7 ;  /* 0x0000000700087d00 */ /* 0x000e2200080e0000 */
[----:B------:R-:W2:Y:S07]  /*01e0*/  S2R R10, SR_LTMASK ;  /* 0x00000000000a7919 */ /* 0x000eae0000003900 */
[----:B------:R-:W4:Y:S01]  /*01f0*/  POPC R6, UR7 ;  /* 0x0000000700067d09 */ /* 0x000f220008000000 */
[----:B-1----:R-:W-:Y:S01]  /*0200*/  ULEA UR5, UR6, UR5, 0x18 ;  /* 0x0000000506057291 */ /* 0x002fe2000f8ec0ff */
[----:B0-----:R-:W-:-:S02]  /*0210*/  ISETP.EQ.U32.AND P0, PT, R8, R9, PT ;  /* 0x000000090800720c */ /* 0x001fc40003f02070 */
[----:B--2---:R-:W-:-:S06]  /*0220*/  LOP3.LUT R10, R10, UR7, RZ, 0xc0, !PT ;  /* 0x000000070a0a7c12 */ /* 0x004fcc000f8ec0ff */
[----:B------:R-:W0:Y:S05]  /*0230*/  POPC R10, R10 ;  /* 0x0000000a000a7309 */ /* 0x000e2a0000000000 */
[----:B----4-:R-:W1:Y:S04]  /*0240*/  @P0 ATOMS.ADD R9, [UR5], R6 ;  /* 0x00000006ff09098c */ /* 0x010e680008000005 */
[----:B-1----:R-:W0:Y:S02]  /*0250*/  SHFL.IDX PT, R9, R9, R8, 0x1f ;  /* 0x00001f0809097589 */ /* 0x002e2400000e0000 */
[----:B0-----:R-:W-:-:S07]  /*0260*/  IMAD.IADD R11, R9, 0x1, R10 ;  /* 0x00000001090b7824 */ /* 0x001fce00078e020a */
.L_x_4:
[----:B---3--:R-:W-:Y:S05]  /*0270*/  BSYNC.RECONVERGENT B0 ;  /* 0x0000000000007941 */ /* 0x008fea0003800200 */
.L_x_3:
[----:B------:R-:W-:Y:S01]  /*0280*/  BAR.SYNC.DEFER_BLOCKING 0x0 ;  /* 0x0000000000007b1d */ /* 0x000fe20000010000 */
[----:B------:R-:W-:-:S05]  /*0290*/  ISETP.NE.AND P0, PT, R0, RZ, PT ;  /* 0x000000ff0000720c */ /* 0x000fca0003f05270 */
[----:B------:R-:W-:Y:S08]  /*02a0*/  BSSY.RECONVERGENT B0, `(.L_x_5) ;  /* 0x0000009000007945 */ /* 0x000ff00003800200 */
[----:B------:R-:W-:Y:S05]  /*02b0*/  @P0 BRA `(.L_x_6) ;  /* 0x00000000001c0947 */ /* 0x000fea0003800000 */
[----:B------:R-:W0:Y:S01]  /*02c0*/  S2UR UR6, SR_CgaCtaId ;  /* 0x00000000000679c3 */ /* 0x000e220000008800 */
[----:B------:R-:W-:-:S07]  /*02d0*/  UMOV UR5, 0x400 ;  /* 0x0000040000057882 */ /* 0x000fce0000000000 */
[----:B------:R-:W1:Y:S01]  /*02e0*/  LDC.64 R8, c[0x0][0x390] ;  /* 0x0000e400ff087b82 */ /* 0x000e620000000a00 */
[----:B0-----:R-:W-:-:S09]  /*02f0*/  ULEA UR5, UR6, UR5, 0x18 ;  /* 0x0000000506057291 */ /* 0x001fd2000f8ec0ff */
[----:B------:R-:W1:Y:S04]  /*0300*/  LDS R13, [UR5] ;  /* 0x00000005ff0d7984 */ /* 0x000e680008000800 */
[----:B-1----:R-:W2:Y:S04]  /*0310*/  ATOMG.E.ADD.STRONG.GPU PT, R8, desc[UR8][R8.64], R13 ;  /* 0x8000000d080879a8 */ /* 0x002ea800081ef108 */
[----:B--2---:R0:W-:Y:S02]  /*0320*/  STS [UR5], R8 ;  /* 0x00000008ff007988 */ /* 0x0041e40008000805 */
.L_x_6:
[----:B------:R-:W-:Y:S05]  /*0330*/  BSYNC.RECONVERGENT B0 ;  /* 0x0000000000007941 */ /* 0x000fea0003800200 */
.L_x_5:
[----:B------:R-:W-:Y:S06]  /*0340*/  BAR.SYNC.DEFER_BLOCKING 0x0 ;  /* 0x0000000000007b1d */ /* 0x000fec0000010000 */
[----:B------:R-:W2:Y:S01]  /*0350*/  LDG.E R5, desc[UR8][R4.64] ;  /* 0x0000000804057981 */ /* 0x000ea2000c1e1900 */
[----:B------:R-:W-:Y:S01]  /*0360*/  VIADD R7, R7, UR4 ;  /* 0x0000000407077c36 */ /* 0x000fe20008000000 */
[----:B--2---:R-:W-:-:S13]  /*0370*/  ISETP.GE.AND P1, PT, R5, 0x1, PT ;  /* 0x000000010500780c */ /* 0x004fda0003f26270 */
[----:B------:R-:W1:Y:S01]  /*0380*/  @P1 S2R R9, SR_CgaCtaId ;  /* 0x0000000000091919 */ /* 0x000e620000008800 */
[----:B------:R-:W-:-:S04]  /*0390*/  @P1 MOV R6, 0x400 ;  /* 0x0000040000061802 */ /* 0x000fc80000000f00 */
[----:B-1----:R-:W-:Y:S02]  /*03a0*/  @P1 LEA R6, R9, R6, 0x18 ;  /* 0x0000000609061211 */ /* 0x002fe400078ec0ff */
[----:B0-----:R-:W0:Y:S04]  /*03b0*/  @P1 LDC.64 R8, c[0x0][0x388] ;  /* 0x0000e200ff081b82 */ /* 0x001e280000000a00 */
[----:B------:R-:W1:Y:S02]  /*03c0*/  @P1 LDS R6, [R6] ;  /* 0x0000000006061984 */ /* 0x000e640000000800 */
[----:B-1----:R-:W-:-:S04]  /*03d0*/  @P1 IMAD.IADD R11, R11, 0x1, R6 ;  /* 0x000000010b0b1824 */ /* 0x002fc800078e0206 */
[----:B0-----:R-:W-:-:S05]  /*03e0*/  @P1 IMAD.WIDE R8, R11, 0x4, R8 ;  /* 0x000000040b081825 */ /* 0x001fca00078e0208 */
[----:B------:R1:W-:Y:S01]  /*03f0*/  @P1 STG.E desc[UR8][R8.64], R5 ;  /* 0x0000000508001986 */ /* 0x0003e2000c101908 */
[----:B------:R-:W-:Y:S01]  /*0400*/  BAR.SYNC.DEFER_BLOCKING 0x0 ;  /* 0x0000000000007b1d */ /* 0x000fe20000010000 */
[----:B------:R-:W-:-:S13]  /*0410*/  ISETP.GE.AND P1, PT, R7, UR10, PT ;  /* 0x0000000a07007c0c */ /* 0x000fda000bf26270 */
[----:B-1----:R-:W-:Y:S05]  /*0420*/  @!P1 BRA `(.L_x_7) ;  /* 0xfffffffc002c9947 */ /* 0x002fea000383ffff */
[----:B------:R-:W-:Y:S05]  /*0430*/  EXIT ;  /* 0x000000000000794d */ /* 0x000fea0003800000 */
.L_x_8:
        /* <DEDUP_REMOVED lines=12> */
.L_x_11:


//--------------------- .text._Z12filter_naivePiS_S_i --------------------------
	.section	.text._Z12filter_naivePiS_S_i,"ax",@progbits
	.align	128
        .global         _Z12filter_naivePiS_S_i
        .type           _Z12filter_naivePiS_S_i,@function
        .size           _Z12filter_naivePiS_S_i,(.L_x_12 - _Z12filter_naivePiS_S_i)
        .other          _Z12filter_naivePiS_S_i,@"STO_CUDA_ENTRY STV_DEFAULT"
_Z12filter_naivePiS_S_i:
.text._Z12filter_naivePiS_S_i:
[----:B------:R-:W-:Y:S01]  /*0000*/  LDC R1, c[0x0][0x37c] ;  /* 0x0000df00ff017b82 */ /* 0x000fe20000000800 */
[----:B------:R-:W0:Y:S01]  /*0010*/  S2R R5, SR_CTAID.X ;  /* 0x0000000000057919 */ /* 0x000e220000002500 */
[----:B------:R-:W0:Y:S01]  /*0020*/  LDCU UR4, c[0x0][0x360] ;  /* 0x00006c00ff0477ac */ /* 0x000e220008000800 */
[----:B------:R-:W0:Y:S01]  /*0030*/  S2R R0, SR_TID.X ;  /* 0x0000000000007919 */ /* 0x000e220000002100 */
[----:B------:R-:W1:Y:S01]  /*0040*/  LDCU UR5, c[0x0][0x398] ;  /* 0x00007300ff0577ac */ /* 0x000e620008000800 */
        /* <DEDUP_REMOVED lines=9> */
[----:B------:R-:W0:Y:S01]  /*00e0*/  S2R R5, SR_LANEID ;  /* 0x0000000000057919 */ /* 0x000e220000000000 */
[----:B------:R-:W-:Y:S01]  /*00f0*/  VOTEU.ANY UR6, UPT, PT ;  /* 0x0000000000067886 */ /* 0x000fe200038e0100 */
[----:B------:R-:W1:Y:S01]  /*0100*/  LDC.64 R2, c[0x0][0x390] ;  /* 0x0000e400ff027b82 */ /* 0x000e620000000a00 */
[----:B------:R-:W0:Y:S08]  /*0110*/  FLO.U32 R0, UR6 ;  /* 0x0000000600007d00 */ /* 0x000e3000080e0000 */
[----:B------:R-:W1:Y:S01]  /*0120*/  POPC R11, UR6 ;  /* 0x00000006000b7d09 */ /* 0x000e620008000000 */
[----:B0-----:R-:W-:Y:S01]  /*0130*/  ISETP.EQ.U32.AND P0, PT, R0, R5, PT ;  /* 0x000000050000720c */ /* 0x001fe20003f02070 */
[----:B------:R-:W0:Y:S01]  /*0140*/  S2R R6, SR_LTMASK ;  /* 0x0000000000067919 */ /* 0x000e220000003900 */
[----:B------:R-:W2:Y:S11]  /*0150*/  LDC.64 R4, c[0x0][0x388] ;  /* 0x0000e200ff047b82 */ /* 0x000eb60000000a00 */
[----:B-1----:R-:W3:Y:S01]  /*0160*/  @P0 ATOMG.E.ADD.STRONG.GPU PT, R3, desc[UR4][R2.64], R11 ;  /* 0x8000000b020309a8 */ /* 0x002ee200081ef104 */
[----:B0-----:R-:W-:-:S06]  /*0170*/  LOP3.LUT R6, R6, UR6, RZ, 0xc0, !PT ;  /* 0x0000000606067c12 */ /* 0x001fcc000f8ec0ff */
[----:B------:R-:W0:Y:S01]  /*0180*/  POPC R6, R6 ;  /* 0x0000000600067309 */ /* 0x000e220000000000 */
[----:B---3--:R-:W0:Y:S02]  /*0190*/  SHFL.IDX PT, R9, R3, R0, 0x1f ;  /* 0x00001f0003097589 */ /* 0x008e2400000e0000 */
[----:B0-----:R-:W-:-:S05]  /*01a0*/  IADD3 R9, PT, PT, R9, R6, RZ ;  /* 0x0000000609097210 */ /* 0x001fca0007ffe0ff */
[----:B--2---:R-:W-:-:S05]  /*01b0*/  IMAD.WIDE R4, R9, 0x4, R4 ;  /* 0x0000000409047825 */ /* 0x004fca00078e0204 */
[----:B------:R-:W-:Y:S01]  /*01c0*/  STG.E desc[UR4][R4.64], R7 ;  /* 0x0000000704007986 */ /* 0x000fe2000c101904 */
[----:B------:R-:W-:Y:S05]  /*01d0*/  EXIT ;  /* 0x000000000000794d */ /* 0x000fea0003800000 */
.L_x_9:
        /* <DEDUP_REMOVED lines=10> */
.L_x_12:


//--------------------- .nv.shared.reserved.0     --------------------------
	.section	.nv.shared.reserved.0,"aw",@nobits
	.weak		__nv_reservedSMEM_offset_0_alias
	.size		__nv_reservedSMEM_offset_0_alias, 0, 64
	.other		__nv_reservedSMEM_offset_0_alias,@"STO_CUDA_RESERVED_SHARED STV_DEFAULT"
__nv_reservedSMEM_offset_0_alias:
	.zero		0
	.zero		64


//--------------------- .nv.shared._Z12filter_blockPiS_S_i --------------------------
	.section	.nv.shared._Z12filter_blockPiS_S_i,"aw",@nobits
	.sectionflags	@""
	.align	4
.nv.shared._Z12filter_blockPiS_S_i:
	.zero		1028


//--------------------- .nv.constant0._Z11filter_warpPiS_S_i --------------------------
	.section	.nv.constant0._Z11filter_warpPiS_S_i,"a",@progbits
	.sectionflags	@""
	.align	4
.nv.constant0._Z11filter_warpPiS_S_i:
	.zero		924


//--------------------- .nv.constant0._Z12filter_blockPiS_S_i --------------------------
	.section	.nv.constant0._Z12filter_blockPiS_S_i,"a",@progbits
	.sectionflags	@""
	.align	4
.nv.constant0._Z12filter_blockPiS_S_i:
	.zero		924


//--------------------- .nv.constant0._Z12filter_naivePiS_S_i --------------------------
	.section	.nv.constant0._Z12filter_naivePiS_S_i,"a",@progbits
	.sectionflags	@""
	.align	4
.nv.constant0._Z12filter_naivePiS_S_i:
	.zero		924


//--------------------- SYMBOLS --------------------------

	.type		.nv.reservedSmem.offset0,@object
	.size		.nv.reservedSmem.offset0,0x4
	.type		.nv.reservedSmem.cap,@object
	.size		.nv.reservedSmem.cap,0x4
